//
// Generated by NVIDIA NVVM Compiler
//
// Compiler Build ID: CL-36424714
// Cuda compilation tools, release 13.0, V13.0.88
// Based on NVVM 20.0.0
//

.version 9.0
.target sm_100
.address_size 64

	// .globl	_Z1av
.global .align 4 .u32 ptr;

.visible .entry _Z1av()
{
	.reg .b32 	%r<3>;

	ld.global.u32 	%r1, [ptr];
	add.s32 	%r2, %r1, 8;
	st.global.u32 	[ptr], %r2;
	ret;

}


// ===== COMPILED SASS (sm_100) =====

	.target	sm_100

	.elftype	@"ET_EXEC"


//--------------------- .note.nv.tkinfo           --------------------------
	.section	.note.nv.tkinfo,"",@"SHT_NOTE"
	.sectionflags	@"SHF_NOTE_NV_TKINFO"
	.tkinfo
        /*0018*/ 	.word	0x00000002
        /*0030*/ 	.string	""
        /*0030*/ 	.string	"ptxas"
        /*0030*/ 	.string	"Cuda compilation tools, release 13.0, V13.0.88"
        /*0030*/ 	.string	"Build cuda_13.0.r13.0/compiler.36424714_0"
        /*0030*/ 	.string	"-arch sm_100 -m 64 "



//--------------------- .note.nv.cuinfo           --------------------------
	.section	.note.nv.cuinfo,"",@"SHT_NOTE"
	.sectionflags	@"SHF_NOTE_NV_CUINFO"
        /*0018*/ 	.short	0x0002
        /*001a*/ 	.short	0x0064
        /*001c*/ 	.short	0x0082
	.zero		2


//--------------------- .nv.info                  --------------------------
	.section	.nv.info,"",@"SHT_CUDA_INFO"
	.align	4


	//----- nvinfo : EIATTR_REGCOUNT
	.align		4
        /*0000*/ 	.byte	0x04, 0x2f
        /*0002*/ 	.short	(.L_2 - .L_1)
	.align		4
.L_1:
        /*0004*/ 	.word	index@(_Z1av)
        /*0008*/ 	.word	0x00000008


	//----- nvinfo : EIATTR_FRAME_SIZE
	.align		4
.L_2:
        /*000c*/ 	.byte	0x04, 0x11
        /*000e*/ 	.short	(.L_4 - .L_3)
	.align		4
.L_3:
        /*0010*/ 	.word	index@(_Z1av)
        /*0014*/ 	.word	0x00000000


	//----- nvinfo : EIATTR_MIN_STACK_SIZE
	.align		4
.L_4:
        /*0018*/ 	.byte	0x04, 0x12
        /*001a*/ 	.short	(.L_6 - .L_5)
	.align		4
.L_5:
        /*001c*/ 	.word	index@(_Z1av)
        /*0020*/ 	.word	0x00000000
.L_6:


//--------------------- .nv.compat                --------------------------
	.section	.nv.compat,"",@"SHT_CUDA_COMPAT_INFO"
	.align	4
        /*0000*/ 	.byte	0x02, 0x09, 0x00, 0x00, 0x02, 0x02, 0x01, 0x00, 0x02, 0x05, 0x05, 0x00, 0x03, 0x07, 0x01, 0x01
        /*0010*/ 	.byte	0x02, 0x03, 0x00, 0x00, 0x02, 0x06, 0x01, 0x00, 0x04, 0x0b, 0x08, 0x00, 0x09, 0x00, 0x00, 0x00
        /*0020*/ 	.byte	0x00, 0x00, 0x00, 0x00


//--------------------- .nv.info._Z1av            --------------------------
	.section	.nv.info._Z1av,"",@"SHT_CUDA_INFO"
	.sectionflags	@""
	.align	4


	//----- nvinfo : EIATTR_CUDA_API_VERSION
	.align		4
        /*0000*/ 	.byte	0x04, 0x37
        /*0002*/ 	.short	(.L_8 - .L_7)
.L_7:
        /*0004*/ 	.word	0x00000082


	//----- nvinfo : EIATTR_SPARSE_MMA_MASK
	.align		4
.L_8:
        /*0008*/ 	.byte	0x03, 0x50
        /*000a*/ 	.short	0x0000


	//----- nvinfo : EIATTR_MAXREG_COUNT
	.align		4
        /*000c*/ 	.byte	0x03, 0x1b
        /*000e*/ 	.short	0x00ff


	//----- nvinfo : EIATTR_MERCURY_ISA_VERSION
	.align		4
        /*0010*/ 	.byte	0x03, 0x5f
        /*0012*/ 	.short	0x0101


	//----- nvinfo : EIATTR_VRC_CTA_INIT_COUNT
	.align		4
        /*0014*/ 	.byte	0x02, 0x4a
	.zero		1
	.zero		1


	//----- nvinfo : EIATTR_EXIT_INSTR_OFFSETS
	.align		4
        /*0018*/ 	.byte	0x04, 0x1c
        /*001a*/ 	.short	(.L_10 - .L_9)


	//   ....[0]....
.L_9:
        /*001c*/ 	.word	0x00000060


	//----- nvinfo : EIATTR_SW_WAR
	.align		4
.L_10:
        /*0020*/ 	.byte	0x04, 0x36
        /*0022*/ 	.short	(.L_12 - .L_11)
.L_11:
        /*0024*/ 	.word	0x00000008
.L_12:


//--------------------- .nv.callgraph             --------------------------
	.section	.nv.callgraph,"",@"SHT_CUDA_CALLGRAPH"
	.align	4
	.sectionentsize	8
	.align		4
        /*0000*/ 	.word	0x00000000
	.align		4
        /*0004*/ 	.word	0xffffffff
	.align		4
        /*0008*/ 	.word	0x00000000
	.align		4
        /*000c*/ 	.word	0xfffffffe
	.align		4
        /*0010*/ 	.word	0x00000000
	.align		4
        /*0014*/ 	.word	0xfffffffd
	.align		4
        /*0018*/ 	.word	0x00000000
	.align		4
        /*001c*/ 	.word	0xfffffffc


//--------------------- .nv.constant4             --------------------------
	.section	.nv.constant4,"a",@progbits
	.align	8
	.align		8
.nv.constant4:
        /*0000*/ 	.dword	ptr


//--------------------- .text._Z1av               --------------------------
	.section	.text._Z1av,"ax",@progbits
	.align	128
        .global         _Z1av
        .type           _Z1av,@function
        .size           _Z1av,(.L_x_1 - _Z1av)
        .other          _Z1av,@"STO_CUDA_ENTRY STV_DEFAULT"
_Z1av:
.text._Z1av:
[----:B------:R-:W-:Y:S08]  /*0000*/  LDC R1, c[0x0][0x37c] ;  /* 0x0000df00ff017b82 */ /* 0x000ff00000000800 */
[----:B------:R-:W0:Y:S01]  /*0010*/  LDC.64 R2, c[0x4][RZ] ;  /* 0x01000000ff027b82 */ /* 0x000e220000000a00 */
[----:B------:R-:W0:Y:S02]  /*0020*/  LDCU.64 UR4, c[0x0][0x358] ;  /* 0x00006b00ff0477ac */ /* 0x000e240008000a00 */
[----:B0-----:R-:W2:Y:S02]  /*0030*/  LDG.E R0, desc[UR4][R2.64] ;  /* 0x0000000402007981 */ /* 0x001ea4000c1e1900 */
[----:B--2---:R-:W-:-:S05]  /*0040*/  IADD3 R5, PT, PT, R0, 0x8, RZ ;  /* 0x0000000800057810 */ /* 0x004fca0007ffe0ff */
[----:B------:R-:W-:Y:S01]  /*0050*/  STG.E desc[UR4][R2.64], R5 ;  /* 0x0000000502007986 */ /* 0x000fe2000c101904 */
[----:B------:R-:W-:Y:S05]  /*0060*/  EXIT ;  /* 0x000000000000794d */ /* 0x000fea0003800000 */
.L_x_0:
[----:B------:R-:W-:-:S00]  /*0070*/  BRA `(.L_x_0) ;  /* 0xfffffffc00fc7947 */ /* 0x000fc0000383ffff */
[----:B------:R-:W-:-:S00]  /*0080*/  NOP ;  /* 0x0000000000007918 */ /* 0x000fc00000000000 */
[----:B------:R-:W-:-:S00]  /*0090*/  NOP ;  /* 0x0000000000007918 */ /* 0x000fc00000000000 */
[----:B------:R-:W-:-:S00]  /*00a0*/  NOP ;  /* 0x0000000000007918 */ /* 0x000fc00000000000 */
[----:B------:R-:W-:-:S00]  /*00b0*/  NOP ;  /* 0x0000000000007918 */ /* 0x000fc00000000000 */
[----:B------:R-:W-:-:S00]  /*00c0*/  NOP ;  /* 0x0000000000007918 */ /* 0x000fc00000000000 */
[----:B------:R-:W-:-:S00]  /*00d0*/  NOP ;  /* 0x0000000000007918 */ /* 0x000fc00000000000 */
[----:B------:R-:W-:-:S00]  /*00e0*/  NOP ;  /* 0x0000000000007918 */ /* 0x000fc00000000000 */
[----:B------:R-:W-:-:S00]  /*00f0*/  NOP ;  /* 0x0000000000007918 */ /* 0x000fc00000000000 */
.L_x_1:


//--------------------- .nv.shared.reserved.0     --------------------------
	.section	.nv.shared.reserved.0,"aw",@nobits
	.weak		__nv_reservedSMEM_offset_0_alias
	.size		__nv_reservedSMEM_offset_0_alias, 0, 64
	.other		__nv_reservedSMEM_offset_0_alias,@"STO_CUDA_RESERVED_SHARED STV_DEFAULT"
__nv_reservedSMEM_offset_0_alias:
	.zero		0
	.zero		64


//--------------------- .nv.global                --------------------------
	.section	.nv.global,"aw",@nobits
	.align	4
.nv.global:
	.type		ptr,@object
	.size		ptr,(.L_0 - ptr)
ptr:
	.zero		4
.L_0:


//--------------------- .nv.constant0._Z1av       --------------------------
	.section	.nv.constant0._Z1av,"a",@progbits
	.sectionflags	@""
	.align	4
.nv.constant0._Z1av:
	.zero		896


//--------------------- SYMBOLS --------------------------

	.type		.nv.reservedSmem.offset0,@object
	.size		.nv.reservedSmem.offset0,0x4
